//
// Generated by NVIDIA NVVM Compiler
//
// Compiler Build ID: CL-36424714
// Cuda compilation tools, release 13.0, V13.0.88
// Based on NVVM 20.0.0
//

.version 9.0
.target sm_100
.address_size 64

	// .globl	_Z19incrementArrayOnGPUPfi

.visible .entry _Z19incrementArrayOnGPUPfi(
	.param .u64 .ptr .align 1 _Z19incrementArrayOnGPUPfi_param_0,
	.param .u32 _Z19incrementArrayOnGPUPfi_param_1
)
{
	.reg .pred 	%p<39>;
	.reg .b32 	%r<146>;
	.reg .b32 	%f<59>;
	.reg .b64 	%rd<61>;

	ld.param.u64 	%rd2, [_Z19incrementArrayOnGPUPfi_param_0];
	ld.param.u32 	%r100, [_Z19incrementArrayOnGPUPfi_param_1];
	cvta.to.global.u64 	%rd1, %rd2;
	mov.u32 	%r1, %tid.x;
	mov.u32 	%r2, %ctaid.x;
	mov.u32 	%r3, %ntid.x;
	mov.u32 	%r4, %nctaid.x;
	mul.lo.s32 	%r5, %r3, %r4;
	setp.lt.s32 	%p1, %r100, 1;
	@%p1 bra 	$L__BB0_71;
	mul.lo.s32 	%r6, %r100, %r5;
	and.b32  	%r7, %r100, 15;
	setp.lt.u32 	%p2, %r100, 16;
	mov.b32 	%r142, 0;
	@%p2 bra 	$L__BB0_36;
	mad.lo.s32 	%r124, %r2, %r3, %r1;
	and.b32  	%r102, %r100, 2147483632;
	neg.s32 	%r140, %r102;
	add.s32 	%r103, %r4, %r2;
	mad.lo.s32 	%r139, %r3, %r103, %r1;
	shl.b32 	%r104, %r4, 1;
	add.s32 	%r105, %r2, %r104;
	mad.lo.s32 	%r138, %r3, %r105, %r1;
	mad.lo.s32 	%r106, %r4, 3, %r2;
	mad.lo.s32 	%r137, %r3, %r106, %r1;
	shl.b32 	%r107, %r4, 2;
	add.s32 	%r108, %r2, %r107;
	mad.lo.s32 	%r136, %r3, %r108, %r1;
	mad.lo.s32 	%r109, %r4, 5, %r2;
	mad.lo.s32 	%r135, %r3, %r109, %r1;
	mad.lo.s32 	%r110, %r4, 6, %r2;
	mad.lo.s32 	%r134, %r3, %r110, %r1;
	mad.lo.s32 	%r111, %r4, 7, %r2;
	mad.lo.s32 	%r133, %r3, %r111, %r1;
	shl.b32 	%r112, %r4, 3;
	add.s32 	%r113, %r2, %r112;
	mad.lo.s32 	%r132, %r3, %r113, %r1;
	mad.lo.s32 	%r114, %r4, 9, %r2;
	mad.lo.s32 	%r131, %r3, %r114, %r1;
	mad.lo.s32 	%r115, %r4, 10, %r2;
	mad.lo.s32 	%r130, %r3, %r115, %r1;
	mad.lo.s32 	%r116, %r4, 11, %r2;
	mad.lo.s32 	%r129, %r3, %r116, %r1;
	mad.lo.s32 	%r117, %r4, 12, %r2;
	mad.lo.s32 	%r128, %r3, %r117, %r1;
	mad.lo.s32 	%r118, %r4, 13, %r2;
	mad.lo.s32 	%r127, %r3, %r118, %r1;
	mad.lo.s32 	%r119, %r4, 14, %r2;
	mad.lo.s32 	%r126, %r3, %r119, %r1;
	mad.lo.s32 	%r120, %r4, 15, %r2;
	mad.lo.s32 	%r125, %r3, %r120, %r1;
$L__BB0_3:
	.pragma "nounroll";
	setp.ge.s32 	%p3, %r124, %r6;
	@%p3 bra 	$L__BB0_5;
	mul.wide.s32 	%rd3, %r124, 4;
	add.s64 	%rd4, %rd1, %rd3;
	ld.global.f32 	%f1, [%rd4];
	add.f32 	%f2, %f1, 0f3F800000;
	st.global.f32 	[%rd4], %f2;
$L__BB0_5:
	add.s32 	%r42, %r5, %r124;
	setp.ge.s32 	%p4, %r42, %r6;
	@%p4 bra 	$L__BB0_7;
	mul.wide.s32 	%rd5, %r139, 4;
	add.s64 	%rd6, %rd1, %rd5;
	ld.global.f32 	%f3, [%rd6];
	add.f32 	%f4, %f3, 0f3F800000;
	st.global.f32 	[%rd6], %f4;
$L__BB0_7:
	add.s32 	%r43, %r5, %r42;
	setp.ge.s32 	%p5, %r43, %r6;
	@%p5 bra 	$L__BB0_9;
	mul.wide.s32 	%rd7, %r138, 4;
	add.s64 	%rd8, %rd1, %rd7;
	ld.global.f32 	%f5, [%rd8];
	add.f32 	%f6, %f5, 0f3F800000;
	st.global.f32 	[%rd8], %f6;
$L__BB0_9:
	add.s32 	%r44, %r5, %r43;
	setp.ge.s32 	%p6, %r44, %r6;
	@%p6 bra 	$L__BB0_11;
	mul.wide.s32 	%rd9, %r137, 4;
	add.s64 	%rd10, %rd1, %rd9;
	ld.global.f32 	%f7, [%rd10];
	add.f32 	%f8, %f7, 0f3F800000;
	st.global.f32 	[%rd10], %f8;
$L__BB0_11:
	add.s32 	%r45, %r5, %r44;
	setp.ge.s32 	%p7, %r45, %r6;
	@%p7 bra 	$L__BB0_13;
	mul.wide.s32 	%rd11, %r136, 4;
	add.s64 	%rd12, %rd1, %rd11;
	ld.global.f32 	%f9, [%rd12];
	add.f32 	%f10, %f9, 0f3F800000;
	st.global.f32 	[%rd12], %f10;
$L__BB0_13:
	add.s32 	%r46, %r5, %r45;
	setp.ge.s32 	%p8, %r46, %r6;
	@%p8 bra 	$L__BB0_15;
	mul.wide.s32 	%rd13, %r135, 4;
	add.s64 	%rd14, %rd1, %rd13;
	ld.global.f32 	%f11, [%rd14];
	add.f32 	%f12, %f11, 0f3F800000;
	st.global.f32 	[%rd14], %f12;
$L__BB0_15:
	add.s32 	%r47, %r5, %r46;
	setp.ge.s32 	%p9, %r47, %r6;
	@%p9 bra 	$L__BB0_17;
	mul.wide.s32 	%rd15, %r134, 4;
	add.s64 	%rd16, %rd1, %rd15;
	ld.global.f32 	%f13, [%rd16];
	add.f32 	%f14, %f13, 0f3F800000;
	st.global.f32 	[%rd16], %f14;
$L__BB0_17:
	add.s32 	%r48, %r5, %r47;
	setp.ge.s32 	%p10, %r48, %r6;
	@%p10 bra 	$L__BB0_19;
	mul.wide.s32 	%rd17, %r133, 4;
	add.s64 	%rd18, %rd1, %rd17;
	ld.global.f32 	%f15, [%rd18];
	add.f32 	%f16, %f15, 0f3F800000;
	st.global.f32 	[%rd18], %f16;
$L__BB0_19:
	add.s32 	%r49, %r5, %r48;
	setp.ge.s32 	%p11, %r49, %r6;
	@%p11 bra 	$L__BB0_21;
	mul.wide.s32 	%rd19, %r132, 4;
	add.s64 	%rd20, %rd1, %rd19;
	ld.global.f32 	%f17, [%rd20];
	add.f32 	%f18, %f17, 0f3F800000;
	st.global.f32 	[%rd20], %f18;
$L__BB0_21:
	add.s32 	%r50, %r5, %r49;
	setp.ge.s32 	%p12, %r50, %r6;
	@%p12 bra 	$L__BB0_23;
	mul.wide.s32 	%rd21, %r131, 4;
	add.s64 	%rd22, %rd1, %rd21;
	ld.global.f32 	%f19, [%rd22];
	add.f32 	%f20, %f19, 0f3F800000;
	st.global.f32 	[%rd22], %f20;
$L__BB0_23:
	add.s32 	%r51, %r5, %r50;
	setp.ge.s32 	%p13, %r51, %r6;
	@%p13 bra 	$L__BB0_25;
	mul.wide.s32 	%rd23, %r130, 4;
	add.s64 	%rd24, %rd1, %rd23;
	ld.global.f32 	%f21, [%rd24];
	add.f32 	%f22, %f21, 0f3F800000;
	st.global.f32 	[%rd24], %f22;
$L__BB0_25:
	add.s32 	%r52, %r5, %r51;
	setp.ge.s32 	%p14, %r52, %r6;
	@%p14 bra 	$L__BB0_27;
	mul.wide.s32 	%rd25, %r129, 4;
	add.s64 	%rd26, %rd1, %rd25;
	ld.global.f32 	%f23, [%rd26];
	add.f32 	%f24, %f23, 0f3F800000;
	st.global.f32 	[%rd26], %f24;
$L__BB0_27:
	add.s32 	%r53, %r5, %r52;
	setp.ge.s32 	%p15, %r53, %r6;
	@%p15 bra 	$L__BB0_29;
	mul.wide.s32 	%rd27, %r128, 4;
	add.s64 	%rd28, %rd1, %rd27;
	ld.global.f32 	%f25, [%rd28];
	add.f32 	%f26, %f25, 0f3F800000;
	st.global.f32 	[%rd28], %f26;
$L__BB0_29:
	add.s32 	%r54, %r5, %r53;
	setp.ge.s32 	%p16, %r54, %r6;
	@%p16 bra 	$L__BB0_31;
	mul.wide.s32 	%rd29, %r127, 4;
	add.s64 	%rd30, %rd1, %rd29;
	ld.global.f32 	%f27, [%rd30];
	add.f32 	%f28, %f27, 0f3F800000;
	st.global.f32 	[%rd30], %f28;
$L__BB0_31:
	add.s32 	%r55, %r5, %r54;
	setp.ge.s32 	%p17, %r55, %r6;
	@%p17 bra 	$L__BB0_33;
	mul.wide.s32 	%rd31, %r126, 4;
	add.s64 	%rd32, %rd1, %rd31;
	ld.global.f32 	%f29, [%rd32];
	add.f32 	%f30, %f29, 0f3F800000;
	st.global.f32 	[%rd32], %f30;
$L__BB0_33:
	add.s32 	%r121, %r5, %r55;
	setp.ge.s32 	%p18, %r121, %r6;
	@%p18 bra 	$L__BB0_35;
	mul.wide.s32 	%rd33, %r125, 4;
	add.s64 	%rd34, %rd1, %rd33;
	ld.global.f32 	%f31, [%rd34];
	add.f32 	%f32, %f31, 0f3F800000;
	st.global.f32 	[%rd34], %f32;
$L__BB0_35:
	and.b32  	%r142, %r100, 2147483632;
	add.s32 	%r140, %r140, 16;
	shl.b32 	%r122, %r5, 4;
	add.s32 	%r139, %r139, %r122;
	add.s32 	%r138, %r138, %r122;
	add.s32 	%r137, %r137, %r122;
	add.s32 	%r136, %r136, %r122;
	add.s32 	%r135, %r135, %r122;
	add.s32 	%r134, %r134, %r122;
	add.s32 	%r133, %r133, %r122;
	add.s32 	%r132, %r132, %r122;
	add.s32 	%r131, %r131, %r122;
	add.s32 	%r130, %r130, %r122;
	add.s32 	%r129, %r129, %r122;
	add.s32 	%r128, %r128, %r122;
	add.s32 	%r127, %r127, %r122;
	add.s32 	%r126, %r126, %r122;
	add.s32 	%r125, %r125, %r122;
	add.s32 	%r124, %r124, %r122;
	setp.ne.s32 	%p19, %r140, 0;
	@%p19 bra 	$L__BB0_3;
$L__BB0_36:
	setp.eq.s32 	%p20, %r7, 0;
	@%p20 bra 	$L__BB0_71;
	mad.lo.s32 	%r75, %r2, %r3, %r1;
	and.b32  	%r76, %r100, 7;
	setp.lt.u32 	%p21, %r7, 8;
	@%p21 bra 	$L__BB0_55;
	mad.lo.s32 	%r77, %r142, %r5, %r75;
	setp.ge.s32 	%p22, %r77, %r6;
	@%p22 bra 	$L__BB0_40;
	mul.wide.s32 	%rd35, %r77, 4;
	add.s64 	%rd36, %rd1, %rd35;
	ld.global.f32 	%f33, [%rd36];
	add.f32 	%f34, %f33, 0f3F800000;
	st.global.f32 	[%rd36], %f34;
$L__BB0_40:
	add.s32 	%r78, %r77, %r5;
	setp.ge.s32 	%p23, %r78, %r6;
	@%p23 bra 	$L__BB0_42;
	mul.wide.s32 	%rd37, %r78, 4;
	add.s64 	%rd38, %rd1, %rd37;
	ld.global.f32 	%f35, [%rd38];
	add.f32 	%f36, %f35, 0f3F800000;
	st.global.f32 	[%rd38], %f36;
$L__BB0_42:
	add.s32 	%r79, %r78, %r5;
	setp.ge.s32 	%p24, %r79, %r6;
	@%p24 bra 	$L__BB0_44;
	mul.wide.s32 	%rd39, %r79, 4;
	add.s64 	%rd40, %rd1, %rd39;
	ld.global.f32 	%f37, [%rd40];
	add.f32 	%f38, %f37, 0f3F800000;
	st.global.f32 	[%rd40], %f38;
$L__BB0_44:
	add.s32 	%r80, %r79, %r5;
	setp.ge.s32 	%p25, %r80, %r6;
	@%p25 bra 	$L__BB0_46;
	mul.wide.s32 	%rd41, %r80, 4;
	add.s64 	%rd42, %rd1, %rd41;
	ld.global.f32 	%f39, [%rd42];
	add.f32 	%f40, %f39, 0f3F800000;
	st.global.f32 	[%rd42], %f40;
$L__BB0_46:
	add.s32 	%r81, %r80, %r5;
	setp.ge.s32 	%p26, %r81, %r6;
	@%p26 bra 	$L__BB0_48;
	mul.wide.s32 	%rd43, %r81, 4;
	add.s64 	%rd44, %rd1, %rd43;
	ld.global.f32 	%f41, [%rd44];
	add.f32 	%f42, %f41, 0f3F800000;
	st.global.f32 	[%rd44], %f42;
$L__BB0_48:
	add.s32 	%r82, %r81, %r5;
	setp.ge.s32 	%p27, %r82, %r6;
	@%p27 bra 	$L__BB0_50;
	mul.wide.s32 	%rd45, %r82, 4;
	add.s64 	%rd46, %rd1, %rd45;
	ld.global.f32 	%f43, [%rd46];
	add.f32 	%f44, %f43, 0f3F800000;
	st.global.f32 	[%rd46], %f44;
$L__BB0_50:
	add.s32 	%r83, %r82, %r5;
	setp.ge.s32 	%p28, %r83, %r6;
	@%p28 bra 	$L__BB0_52;
	mul.wide.s32 	%rd47, %r83, 4;
	add.s64 	%rd48, %rd1, %rd47;
	ld.global.f32 	%f45, [%rd48];
	add.f32 	%f46, %f45, 0f3F800000;
	st.global.f32 	[%rd48], %f46;
$L__BB0_52:
	add.s32 	%r84, %r83, %r5;
	setp.ge.s32 	%p29, %r84, %r6;
	@%p29 bra 	$L__BB0_54;
	mul.wide.s32 	%rd49, %r84, 4;
	add.s64 	%rd50, %rd1, %rd49;
	ld.global.f32 	%f47, [%rd50];
	add.f32 	%f48, %f47, 0f3F800000;
	st.global.f32 	[%rd50], %f48;
$L__BB0_54:
	add.s32 	%r142, %r142, 8;
$L__BB0_55:
	setp.eq.s32 	%p30, %r76, 0;
	@%p30 bra 	$L__BB0_71;
	and.b32  	%r87, %r100, 3;
	setp.lt.u32 	%p31, %r76, 4;
	@%p31 bra 	$L__BB0_66;
	mad.lo.s32 	%r88, %r142, %r5, %r75;
	setp.ge.s32 	%p32, %r88, %r6;
	@%p32 bra 	$L__BB0_59;
	mul.wide.s32 	%rd51, %r88, 4;
	add.s64 	%rd52, %rd1, %rd51;
	ld.global.f32 	%f49, [%rd52];
	add.f32 	%f50, %f49, 0f3F800000;
	st.global.f32 	[%rd52], %f50;
$L__BB0_59:
	add.s32 	%r89, %r88, %r5;
	setp.ge.s32 	%p33, %r89, %r6;
	@%p33 bra 	$L__BB0_61;
	mul.wide.s32 	%rd53, %r89, 4;
	add.s64 	%rd54, %rd1, %rd53;
	ld.global.f32 	%f51, [%rd54];
	add.f32 	%f52, %f51, 0f3F800000;
	st.global.f32 	[%rd54], %f52;
$L__BB0_61:
	add.s32 	%r90, %r89, %r5;
	setp.ge.s32 	%p34, %r90, %r6;
	@%p34 bra 	$L__BB0_63;
	mul.wide.s32 	%rd55, %r90, 4;
	add.s64 	%rd56, %rd1, %rd55;
	ld.global.f32 	%f53, [%rd56];
	add.f32 	%f54, %f53, 0f3F800000;
	st.global.f32 	[%rd56], %f54;
$L__BB0_63:
	add.s32 	%r91, %r90, %r5;
	setp.ge.s32 	%p35, %r91, %r6;
	@%p35 bra 	$L__BB0_65;
	mul.wide.s32 	%rd57, %r91, 4;
	add.s64 	%rd58, %rd1, %rd57;
	ld.global.f32 	%f55, [%rd58];
	add.f32 	%f56, %f55, 0f3F800000;
	st.global.f32 	[%rd58], %f56;
$L__BB0_65:
	add.s32 	%r142, %r142, 4;
$L__BB0_66:
	setp.eq.s32 	%p36, %r87, 0;
	@%p36 bra 	$L__BB0_71;
	mad.lo.s32 	%r123, %r4, %r142, %r2;
	mad.lo.s32 	%r145, %r3, %r123, %r1;
	neg.s32 	%r144, %r87;
$L__BB0_68:
	.pragma "nounroll";
	setp.ge.s32 	%p37, %r145, %r6;
	@%p37 bra 	$L__BB0_70;
	mul.wide.s32 	%rd59, %r145, 4;
	add.s64 	%rd60, %rd1, %rd59;
	ld.global.f32 	%f57, [%rd60];
	add.f32 	%f58, %f57, 0f3F800000;
	st.global.f32 	[%rd60], %f58;
$L__BB0_70:
	add.s32 	%r145, %r145, %r5;
	add.s32 	%r144, %r144, 1;
	setp.ne.s32 	%p38, %r144, 0;
	@%p38 bra 	$L__BB0_68;
$L__BB0_71:
	ret;

}


// ===== COMPILED SASS (sm_100) =====

	.target	sm_100

	.elftype	@"ET_EXEC"


//--------------------- .note.nv.tkinfo           --------------------------
	.section	.note.nv.tkinfo,"",@"SHT_NOTE"
	.sectionflags	@"SHF_NOTE_NV_TKINFO"
	.tkinfo
        /*0018*/ 	.word	0x00000002
        /*0030*/ 	.string	""
        /*0030*/ 	.string	"ptxas"
        /*0030*/ 	.string	"Cuda compilation tools, release 13.0, V13.0.88"
        /*0030*/ 	.string	"Build cuda_13.0.r13.0/compiler.36424714_0"
        /*0030*/ 	.string	"-arch sm_100 -m 64 "



//--------------------- .note.nv.cuinfo           --------------------------
	.section	.note.nv.cuinfo,"",@"SHT_NOTE"
	.sectionflags	@"SHF_NOTE_NV_CUINFO"
        /*0018*/ 	.short	0x0002
        /*001a*/ 	.short	0x0064
        /*001c*/ 	.short	0x0082
	.zero		2


//--------------------- .nv.info                  --------------------------
	.section	.nv.info,"",@"SHT_CUDA_INFO"
	.align	4


	//----- nvinfo : EIATTR_REGCOUNT
	.align		4
        /*0000*/ 	.byte	0x04, 0x2f
        /*0002*/ 	.short	(.L_1 - .L_0)
	.align		4
.L_0:
        /*0004*/ 	.word	index@(_Z19incrementArrayOnGPUPfi)
        /*0008*/ 	.word	0x00000020


	//----- nvinfo : EIATTR_FRAME_SIZE
	.align		4
.L_1:
        /*000c*/ 	.byte	0x04, 0x11
        /*000e*/ 	.short	(.L_3 - .L_2)
	.align		4
.L_2:
        /*0010*/ 	.word	index@(_Z19incrementArrayOnGPUPfi)
        /*0014*/ 	.word	0x00000000


	//----- nvinfo : EIATTR_MIN_STACK_SIZE
	.align		4
.L_3:
        /*0018*/ 	.byte	0x04, 0x12
        /*001a*/ 	.short	(.L_5 - .L_4)
	.align		4
.L_4:
        /*001c*/ 	.word	index@(_Z19incrementArrayOnGPUPfi)
        /*0020*/ 	.word	0x00000000
.L_5:


//--------------------- .nv.compat                --------------------------
	.section	.nv.compat,"",@"SHT_CUDA_COMPAT_INFO"
	.align	4
        /*0000*/ 	.byte	0x02, 0x09, 0x00, 0x00, 0x02, 0x02, 0x01, 0x00, 0x02, 0x05, 0x05, 0x00, 0x03, 0x07, 0x01, 0x01
        /*0010*/ 	.byte	0x02, 0x03, 0x00, 0x00, 0x02, 0x06, 0x01, 0x00, 0x04, 0x0b, 0x08, 0x00, 0x09, 0x00, 0x00, 0x00
        /*0020*/ 	.byte	0x00, 0x00, 0x00, 0x00


//--------------------- .nv.info._Z19incrementArrayOnGPUPfi --------------------------
	.section	.nv.info._Z19incrementArrayOnGPUPfi,"",@"SHT_CUDA_INFO"
	.sectionflags	@""
	.align	4


	//----- nvinfo : EIATTR_CUDA_API_VERSION
	.align		4
        /*0000*/ 	.byte	0x04, 0x37
        /*0002*/ 	.short	(.L_7 - .L_6)
.L_6:
        /*0004*/ 	.word	0x00000082


	//----- nvinfo : EIATTR_KPARAM_INFO
	.align		4
.L_7:
        /*0008*/ 	.byte	0x04, 0x17
        /*000a*/ 	.short	(.L_9 - .L_8)
.L_8:
        /*000c*/ 	.word	0x00000000
        /*0010*/ 	.short	0x0001
        /*0012*/ 	.short	0x0008
        /*0014*/ 	.byte	0x00, 0xf0, 0x11, 0x00


	//----- nvinfo : EIATTR_KPARAM_INFO
	.align		4
.L_9:
        /*0018*/ 	.byte	0x04, 0x17
        /*001a*/ 	.short	(.L_11 - .L_10)
.L_10:
        /*001c*/ 	.word	0x00000000
        /*0020*/ 	.short	0x0000
        /*0022*/ 	.short	0x0000
        /*0024*/ 	.byte	0x00, 0xf5, 0x21, 0x00


	//----- nvinfo : EIATTR_SPARSE_MMA_MASK
	.align		4
.L_11:
        /*0028*/ 	.byte	0x03, 0x50
        /*002a*/ 	.short	0x0000


	//----- nvinfo : EIATTR_MAXREG_COUNT
	.align		4
        /*002c*/ 	.byte	0x03, 0x1b
        /*002e*/ 	.short	0x00ff


	//----- nvinfo : EIATTR_MERCURY_ISA_VERSION
	.align		4
        /*0030*/ 	.byte	0x03, 0x5f
        /*0032*/ 	.short	0x0101


	//----- nvinfo : EIATTR_VRC_CTA_INIT_COUNT
	.align		4
        /*0034*/ 	.byte	0x02, 0x4a
	.zero		1
	.zero		1


	//----- nvinfo : EIATTR_EXIT_INSTR_OFFSETS
	.align		4
        /*0038*/ 	.byte	0x04, 0x1c
        /*003a*/ 	.short	(.L_13 - .L_12)


	//   ....[0]....
.L_12:
        /*003c*/ 	.word	0x00000060


	//   ....[1]....
        /*0040*/ 	.word	0x00000bf0


	//   ....[2]....
        /*0044*/ 	.word	0x00001020


	//   ....[3]....
        /*0048*/ 	.word	0x00001250


	//   ....[4]....
        /*004c*/ 	.word	0x00001330


	//----- nvinfo : EIATTR_CBANK_PARAM_SIZE
	.align		4
.L_13:
        /*0050*/ 	.byte	0x03, 0x19
        /*0052*/ 	.short	0x000c


	//----- nvinfo : EIATTR_PARAM_CBANK
	.align		4
        /*0054*/ 	.byte	0x04, 0x0a
        /*0056*/ 	.short	(.L_15 - .L_14)
	.align		4
.L_14:
        /*0058*/ 	.word	index@(.nv.constant0._Z19incrementArrayOnGPUPfi)
        /*005c*/ 	.short	0x0380
        /*005e*/ 	.short	0x000c


	//----- nvinfo : EIATTR_SW_WAR
	.align		4
.L_15:
        /*0060*/ 	.byte	0x04, 0x36
        /*0062*/ 	.short	(.L_17 - .L_16)
.L_16:
        /*0064*/ 	.word	0x00000008
.L_17:


//--------------------- .nv.callgraph             --------------------------
	.section	.nv.callgraph,"",@"SHT_CUDA_CALLGRAPH"
	.align	4
	.sectionentsize	8
	.align		4
        /*0000*/ 	.word	0x00000000
	.align		4
        /*0004*/ 	.word	0xffffffff
	.align		4
        /*0008*/ 	.word	0x00000000
	.align		4
        /*000c*/ 	.word	0xfffffffe
	.align		4
        /*0010*/ 	.word	0x00000000
	.align		4
        /*0014*/ 	.word	0xfffffffd
	.align		4
        /*0018*/ 	.word	0x00000000
	.align		4
        /*001c*/ 	.word	0xfffffffc


//--------------------- .text._Z19incrementArrayOnGPUPfi --------------------------
	.section	.text._Z19incrementArrayOnGPUPfi,"ax",@progbits
	.align	128
        .global         _Z19incrementArrayOnGPUPfi
        .type           _Z19incrementArrayOnGPUPfi,@function
        .size           _Z19incrementArrayOnGPUPfi,(.L_x_6 - _Z19incrementArrayOnGPUPfi)
        .other          _Z19incrementArrayOnGPUPfi,@"STO_CUDA_ENTRY STV_DEFAULT"
_Z19incrementArrayOnGPUPfi:
.text._Z19incrementArrayOnGPUPfi:
[----:B------:R-:W-:Y:S01]  /*0000*/  LDC R1, c[0x0][0x37c] ;  /* 0x0000df00ff017b82 */ /* 0x000fe20000000800 */
[----:B------:R-:W0:Y:S01]  /*0010*/  LDCU UR6, c[0x0][0x388] ;  /* 0x00007100ff0677ac */ /* 0x000e220008000800 */
[----:B------:R-:W1:Y:S01]  /*0020*/  LDCU UR5, c[0x0][0x360] ;  /* 0x00006c00ff0577ac */ /* 0x000e620008000800 */
[----:B------:R-:W2:Y:S01]  /*0030*/  LDCU UR8, c[0x0][0x370] ;  /* 0x00006e00ff0877ac */ /* 0x000ea20008000800 */
[----:B0-----:R-:W-:-:S06]  /*0040*/  UISETP.GE.AND UP0, UPT, UR6, 0x1, UPT ;  /* 0x000000010600788c */ /* 0x001fcc000bf06270 */
[----:B------:R-:W-:-:S13]  /*0050*/  PLOP3.LUT P0, PT, PT, PT, UP0, 0x80, 0x8 ;  /* 0x000000000008781c */ /* 0x000fda0003f0f008 */
[----:B-12---:R-:W-:Y:S05]  /*0060*/  @!P0 EXIT ;  /* 0x000000000000894d */ /* 0x006fea0003800000 */
[----:B------:R-:W0:Y:S01]  /*0070*/  S2R R21, SR_TID.X ;  /* 0x0000000000157919 */ /* 0x000e220000002100 */
[----:B------:R-:W1:Y:S01]  /*0080*/  S2UR UR7, SR_CTAID.X ;  /* 0x00000000000779c3 */ /* 0x000e620000002500 */
[----:B------:R-:W-:Y:S02]  /*0090*/  UISETP.GE.U32.AND UP0, UPT, UR6, 0x10, UPT ;  /* 0x000000100600788c */ /* 0x000fe4000bf06070 */
[----:B------:R-:W-:Y:S01]  /*00a0*/  UIMAD UR5, UR5, UR8, URZ ;  /* 0x00000008050572a4 */ /* 0x000fe2000f8e02ff */
[----:B------:R-:W2:Y:S01]  /*00b0*/  LDCU.64 UR26, c[0x0][0x358] ;  /* 0x00006b00ff1a77ac */ /* 0x000ea20008000a00 */
[----:B------:R-:W-:Y:S02]  /*00c0*/  ULOP3.LUT UR10, UR6, 0xf, URZ, 0xc0, !UPT ;  /* 0x0000000f060a7892 */ /* 0x000fe4000f8ec0ff */
[----:B------:R-:W-:Y:S01]  /*00d0*/  UIMAD UR9, UR5, UR6, URZ ;  /* 0x00000006050972a4 */ /* 0x000fe2000f8e02ff */
[----:B------:R-:W-:Y:S02]  /*00e0*/  UMOV UR4, URZ ;  /* 0x000000ff00047c82 */ /* 0x000fe40008000000 */
[----:B------:R-:W-:Y:S09]  /*00f0*/  BRA.U !UP0, `(.L_x_0) ;  /* 0x0000000908b87547 */ /* 0x000ff2000b800000 */
[----:B------:R-:W0:Y:S01]  /*0100*/  LDC R14, c[0x0][0x360] ;  /* 0x0000d800ff0e7b82 */ /* 0x000e220000000800 */
[----:B------:R-:W-:Y:S02]  /*0110*/  ULOP3.LUT UR4, UR6, 0x7ffffff0, URZ, 0xc0, !UPT ;  /* 0x7ffffff006047892 */ /* 0x000fe4000f8ec0ff */
[----:B-1----:R-:W-:Y:S02]  /*0120*/  UIADD3 UR6, UPT, UPT, UR7, UR8, URZ ;  /* 0x0000000807067290 */ /* 0x002fe4000fffe0ff */
[----:B------:R-:W-:Y:S02]  /*0130*/  ULEA UR11, UR8, UR7, 0x1 ;  /* 0x00000007080b7291 */ /* 0x000fe4000f8e08ff */
[----:B------:R-:W-:Y:S02]  /*0140*/  UIMAD UR12, UR8, 0x3, UR7 ;  /* 0x00000003080c78a4 */ /* 0x000fe4000f8e0207 */
[----:B------:R-:W-:Y:S02]  /*0150*/  ULEA UR13, UR8, UR7, 0x2 ;  /* 0x00000007080d7291 */ /* 0x000fe4000f8e10ff */
[----:B------:R-:W-:-:S02]  /*0160*/  UIMAD UR14, UR8, 0x5, UR7 ;  /* 0x00000005080e78a4 */ /* 0x000fc4000f8e0207 */
[----:B------:R-:W-:Y:S02]  /*0170*/  UIMAD UR15, UR8, 0x6, UR7 ;  /* 0x00000006080f78a4 */ /* 0x000fe4000f8e0207 */
[----:B------:R-:W-:Y:S02]  /*0180*/  UIMAD UR16, UR8, 0x7, UR7 ;  /* 0x00000007081078a4 */ /* 0x000fe4000f8e0207 */
[----:B------:R-:W-:Y:S02]  /*0190*/  ULEA UR17, UR8, UR7, 0x3 ;  /* 0x0000000708117291 */ /* 0x000fe4000f8e18ff */
[----:B------:R-:W-:Y:S02]  /*01a0*/  UIMAD UR18, UR8, 0x9, UR7 ;  /* 0x00000009081278a4 */ /* 0x000fe4000f8e0207 */
[----:B------:R-:W-:Y:S02]  /*01b0*/  UIMAD UR19, UR8, 0xa, UR7 ;  /* 0x0000000a081378a4 */ /* 0x000fe4000f8e0207 */
[----:B------:R-:W-:-:S02]  /*01c0*/  UIMAD UR20, UR8, 0xb, UR7 ;  /* 0x0000000b081478a4 */ /* 0x000fc4000f8e0207 */
[C-C-:B0-----:R-:W-:Y:S01]  /*01d0*/  IMAD R4, R14.reuse, UR7, R21.reuse ;  /* 0x000000070e047c24 */ /* 0x141fe2000f8e0215 */
[----:B------:R-:W-:Y:S01]  /*01e0*/  UIMAD UR21, UR8, 0xc, UR7 ;  /* 0x0000000c081578a4 */ /* 0x000fe2000f8e0207 */
[C-C-:B------:R-:W-:Y:S01]  /*01f0*/  IMAD R0, R14.reuse, UR6, R21.reuse ;  /* 0x000000060e007c24 */ /* 0x140fe2000f8e0215 */
[----:B------:R-:W-:Y:S01]  /*0200*/  UIMAD UR22, UR8, 0xd, UR7 ;  /* 0x0000000d081678a4 */ /* 0x000fe2000f8e0207 */
[C-C-:B------:R-:W-:Y:S01]  /*0210*/  IMAD R2, R14.reuse, UR11, R21.reuse ;  /* 0x0000000b0e027c24 */ /* 0x140fe2000f8e0215 */
[----:B------:R-:W-:Y:S01]  /*0220*/  UIMAD UR23, UR8, 0xe, UR7 ;  /* 0x0000000e081778a4 */ /* 0x000fe2000f8e0207 */
[C-C-:B------:R-:W-:Y:S01]  /*0230*/  IMAD R3, R14.reuse, UR12, R21.reuse ;  /* 0x0000000c0e037c24 */ /* 0x140fe2000f8e0215 */
[----:B------:R-:W-:Y:S01]  /*0240*/  UIMAD UR24, UR8, 0xf, UR7 ;  /* 0x0000000f081878a4 */ /* 0x000fe2000f8e0207 */
[C-C-:B------:R-:W-:Y:S01]  /*0250*/  IMAD R22, R14.reuse, UR13, R21.reuse ;  /* 0x0000000d0e167c24 */ /* 0x140fe2000f8e0215 */
[----:B------:R-:W-:Y:S01]  /*0260*/  UIADD3 UR25, UPT, UPT, -UR4, URZ, URZ ;  /* 0x000000ff04197290 */ /* 0x000fe2000fffe1ff */
[----:B------:R-:W-:-:S02]  /*0270*/  IMAD R5, R14, UR14, R21 ;  /* 0x0000000e0e057c24 */ /* 0x000fc4000f8e0215 */
[C-C-:B------:R-:W-:Y:S02]  /*0280*/  IMAD R6, R14.reuse, UR15, R21.reuse ;  /* 0x0000000f0e067c24 */ /* 0x140fe4000f8e0215 */
[C-C-:B------:R-:W-:Y:S02]  /*0290*/  IMAD R7, R14.reuse, UR16, R21.reuse ;  /* 0x000000100e077c24 */ /* 0x140fe4000f8e0215 */
[C-C-:B------:R-:W-:Y:S02]  /*02a0*/  IMAD R20, R14.reuse, UR17, R21.reuse ;  /* 0x000000110e147c24 */ /* 0x140fe4000f8e0215 */
[C-C-:B------:R-:W-:Y:S02]  /*02b0*/  IMAD R8, R14.reuse, UR18, R21.reuse ;  /* 0x000000120e087c24 */ /* 0x140fe4000f8e0215 */
[C-C-:B------:R-:W-:Y:S02]  /*02c0*/  IMAD R9, R14.reuse, UR19, R21.reuse ;  /* 0x000000130e097c24 */ /* 0x140fe4000f8e0215 */
[----:B------:R-:W-:-:S02]  /*02d0*/  IMAD R10, R14, UR20, R21 ;  /* 0x000000140e0a7c24 */ /* 0x000fc4000f8e0215 */
[C-C-:B------:R-:W-:Y:S02]  /*02e0*/  IMAD R11, R14.reuse, UR21, R21.reuse ;  /* 0x000000150e0b7c24 */ /* 0x140fe4000f8e0215 */
[C-C-:B------:R-:W-:Y:S02]  /*02f0*/  IMAD R12, R14.reuse, UR22, R21.reuse ;  /* 0x000000160e0c7c24 */ /* 0x140fe4000f8e0215 */
[C-C-:B------:R-:W-:Y:S02]  /*0300*/  IMAD R13, R14.reuse, UR23, R21.reuse ;  /* 0x000000170e0d7c24 */ /* 0x140fe4000f8e0215 */
[----:B------:R-:W-:-:S07]  /*0310*/  IMAD R21, R14, UR24, R21 ;  /* 0x000000180e157c24 */ /* 0x000fce000f8e0215 */
.L_x_1:
[----:B------:R-:W-:-:S13]  /*0320*/  ISETP.GE.AND P0, PT, R4, UR9, PT ;  /* 0x0000000904007c0c */ /* 0x000fda000bf06270 */
[----:B------:R-:W0:Y:S02]  /*0330*/  @!P0 LDC.64 R16, c[0x0][0x380] ;  /* 0x0000e000ff108b82 */ /* 0x000e240000000a00 */
[----:B0-----:R-:W-:-:S05]  /*0340*/  @!P0 IMAD.WIDE R16, R4, 0x4, R16 ;  /* 0x0000000404108825 */ /* 0x001fca00078e0210 */
[----:B--2---:R-:W2:Y:S01]  /*0350*/  @!P0 LDG.E R18, desc[UR26][R16.64] ;  /* 0x0000001a10128981 */ /* 0x004ea2000c1e1900 */
[----:B------:R-:W-:-:S04]  /*0360*/  IADD3 R19, PT, PT, R4, UR5, RZ ;  /* 0x0000000504137c10 */ /* 0x000fc8000fffe0ff */
[----:B------:R-:W-:-:S13]  /*0370*/  ISETP.GE.AND P1, PT, R19, UR9, PT ;  /* 0x0000000913007c0c */ /* 0x000fda000bf26270 */
[----:B------:R-:W0:Y:S02]  /*0380*/  @!P1 LDC.64 R14, c[0x0][0x380] ;  /* 0x0000e000ff0e9b82 */ /* 0x000e240000000a00 */
[----:B0-----:R-:W-:-:S04]  /*0390*/  @!P1 IMAD.WIDE R14, R0, 0x4, R14 ;  /* 0x00000004000e9825 */ /* 0x001fc800078e020e */
[----:B--2---:R-:W-:-:S05]  /*03a0*/  @!P0 FADD R23, R18, 1 ;  /* 0x3f80000012178421 */ /* 0x004fca0000000000 */
[----:B------:R0:W-:Y:S04]  /*03b0*/  @!P0 STG.E desc[UR26][R16.64], R23 ;  /* 0x0000001710008986 */ /* 0x0001e8000c10191a */
[----:B------:R-:W2:Y:S01]  /*03c0*/  @!P1 LDG.E R24, desc[UR26][R14.64] ;  /* 0x0000001a0e189981 */ /* 0x000ea2000c1e1900 */
[----:B------:R-:W-:-:S04]  /*03d0*/  IADD3 R26, PT, PT, R19, UR5, RZ ;  /* 0x00000005131a7c10 */ /* 0x000fc8000fffe0ff */
[----:B------:R-:W-:-:S13]  /*03e0*/  ISETP.GE.AND P0, PT, R26, UR9, PT ;  /* 0x000000091a007c0c */ /* 0x000fda000bf06270 */
[----:B------:R-:W1:Y:S02]  /*03f0*/  @!P0 LDC.64 R18, c[0x0][0x380] ;  /* 0x0000e000ff128b82 */ /* 0x000e640000000a00 */
[----:B-1----:R-:W-:-:S04]  /*0400*/  @!P0 IMAD.WIDE R18, R2, 0x4, R18 ;  /* 0x0000000402128825 */ /* 0x002fc800078e0212 */
[----:B--2---:R-:W-:-:S05]  /*0410*/  @!P1 FADD R25, R24, 1 ;  /* 0x3f80000018199421 */ /* 0x004fca0000000000 */
[----:B------:R1:W-:Y:S04]  /*0420*/  @!P1 STG.E desc[UR26][R14.64], R25 ;  /* 0x000000190e009986 */ /* 0x0003e8000c10191a */
[----:B------:R-:W2:Y:S01]  /*0430*/  @!P0 LDG.E R24, desc[UR26][R18.64] ;  /* 0x0000001a12188981 */ /* 0x000ea2000c1e1900 */
[----:B------:R-:W-:-:S04]  /*0440*/  IADD3 R26, PT, PT, R26, UR5, RZ ;  /* 0x000000051a1a7c10 */ /* 0x000fc8000fffe0ff */
[----:B------:R-:W-:-:S13]  /*0450*/  ISETP.GE.AND P1, PT, R26, UR9, PT ;  /* 0x000000091a007c0c */ /* 0x000fda000bf26270 */
[----:B0-----:R-:W0:Y:S02]  /*0460*/  @!P1 LDC.64 R16, c[0x0][0x380] ;  /* 0x0000e000ff109b82 */ /* 0x001e240000000a00 */
[----:B0-----:R-:W-:-:S04]  /*0470*/  @!P1 IMAD.WIDE R16, R3, 0x4, R16 ;  /* 0x0000000403109825 */ /* 0x001fc800078e0210 */
[----:B--2---:R-:W-:-:S05]  /*0480*/  @!P0 FADD R23, R24, 1 ;  /* 0x3f80000018178421 */ /* 0x004fca0000000000 */
[----:B------:R0:W-:Y:S04]  /*0490*/  @!P0 STG.E desc[UR26][R18.64], R23 ;  /* 0x0000001712008986 */ /* 0x0001e8000c10191a */
[----:B------:R-:W2:Y:S01]  /*04a0*/  @!P1 LDG.E R24, desc[UR26][R16.64] ;  /* 0x0000001a10189981 */ /* 0x000ea2000c1e1900 */
[----:B------:R-:W-:-:S04]  /*04b0*/  IADD3 R26, PT, PT, R26, UR5, RZ ;  /* 0x000000051a1a7c10 */ /* 0x000fc8000fffe0ff */
[----:B------:R-:W-:-:S13]  /*04c0*/  ISETP.GE.AND P0, PT, R26, UR9, PT ;  /* 0x000000091a007c0c */ /* 0x000fda000bf06270 */
[----:B-1----:R-:W1:Y:S02]  /*04d0*/  @!P0 LDC.64 R14, c[0x0][0x380] ;  /* 0x0000e000ff0e8b82 */ /* 0x002e640000000a00 */
        /* <DEDUP_REMOVED lines=60> */
[----:B------:R-:W-:-:S05]  /*08a0*/  VIADD R26, R26, UR5 ;  /* 0x000000051a1a7c36 */ /* 0x000fca0008000000 */
        /* <DEDUP_REMOVED lines=20> */
[----:B-1----:R-:W-:Y:S01]  /*09f0*/  MOV R15, UR5 ;  /* 0x00000005000f7c02 */ /* 0x002fe20008000f00 */
[----:B------:R-:W-:Y:S01]  /*0a00*/  UIADD3 UR25, UPT, UPT, UR25, 0x10, URZ ;  /* 0x0000001019197890 */ /* 0x000fe2000fffe0ff */
[----:B------:R-:W-:Y:S02]  /*0a10*/  MOV R14, UR5 ;  /* 0x00000005000e7c02 */ /* 0x000fe40008000f00 */
[----:B------:R-:W-:Y:S01]  /*0a20*/  LEA R2, R15, R2, 0x4 ;  /* 0x000000020f027211 */ /* 0x000fe200078e20ff */
[----:B------:R-:W-:Y:S01]  /*0a30*/  UISETP.NE.AND UP0, UPT, UR25, URZ, UPT ;  /* 0x000000ff1900728c */ /* 0x000fe2000bf05270 */
[----:B------:R-:W-:Y:S01]  /*0a40*/  MOV R29, UR5 ;  /* 0x00000005001d7c02 */ /* 0x000fe20008000f00 */
[----:B------:R-:W-:Y:S01]  /*0a50*/  IMAD R3, R14, 0x10, R3 ;  /* 0x000000100e037824 */ /* 0x000fe200078e0203 */
[----:B0-----:R-:W-:-:S02]  /*0a60*/  MOV R23, UR5 ;  /* 0x0000000500177c02 */ /* 0x001fc40008000f00 */
[----:B------:R-:W-:Y:S02]  /*0a70*/  MOV R27, UR5 ;  /* 0x00000005001b7c02 */ /* 0x000fe40008000f00 */
[----:B------:R-:W-:Y:S01]  /*0a80*/  MOV R25, UR5 ;  /* 0x0000000500197c02 */ /* 0x000fe20008000f00 */
[----:B------:R-:W-:Y:S01]  /*0a90*/  IMAD R8, R23, 0x10, R8 ;  /* 0x0000001017087824 */ /* 0x000fe200078e0208 */
[----:B------:R-:W-:Y:S02]  /*0aa0*/  MOV R19, UR5 ;  /* 0x0000000500137c02 */ /* 0x000fe40008000f00 */
[----:B------:R-:W-:Y:S02]  /*0ab0*/  MOV R18, UR5 ;  /* 0x0000000500127c02 */ /* 0x000fe40008000f00 */
[----:B------:R-:W-:Y:S02]  /*0ac0*/  LEA R4, R29, R4, 0x4 ;  /* 0x000000041d047211 */ /* 0x000fe400078e20ff */
[----:B------:R-:W-:-:S02]  /*0ad0*/  LEA R0, R27, R0, 0x4 ;  /* 0x000000001b007211 */ /* 0x000fc400078e20ff */
[----:B------:R-:W-:Y:S02]  /*0ae0*/  LEA R22, R25, R22, 0x4 ;  /* 0x0000001619167211 */ /* 0x000fe400078e20ff */
[----:B------:R-:W-:Y:S02]  /*0af0*/  LEA R5, R14, R5, 0x4 ;  /* 0x000000050e057211 */ /* 0x000fe400078e20ff */
[C---:B------:R-:W-:Y:S02]  /*0b00*/  LEA R6, R19.reuse, R6, 0x4 ;  /* 0x0000000613067211 */ /* 0x040fe400078e20ff */
[----:B------:R-:W-:Y:S02]  /*0b10*/  LEA R7, R18, R7, 0x4 ;  /* 0x0000000712077211 */ /* 0x000fe400078e20ff */
[----:B------:R-:W-:Y:S02]  /*0b20*/  LEA R20, R19, R20, 0x4 ;  /* 0x0000001413147211 */ /* 0x000fe400078e20ff */
[----:B------:R-:W-:-:S02]  /*0b30*/  LEA R9, R14, R9, 0x4 ;  /* 0x000000090e097211 */ /* 0x000fc400078e20ff */
[----:B------:R-:W-:Y:S02]  /*0b40*/  LEA R10, R25, R10, 0x4 ;  /* 0x0000000a190a7211 */ /* 0x000fe400078e20ff */
[----:B------:R-:W-:Y:S02]  /*0b50*/  LEA R11, R14, R11, 0x4 ;  /* 0x0000000b0e0b7211 */ /* 0x000fe400078e20ff */
[----:B------:R-:W-:Y:S01]  /*0b60*/  LEA R21, R18, R21, 0x4 ;  /* 0x0000001512157211 */ /* 0x000fe200078e20ff */
[----:B--2---:R-:W-:-:S05]  /*0b70*/  @!P1 FADD R15, R24, 1 ;  /* 0x3f800000180f9421 */ /* 0x004fca0000000000 */
[----:B------:R0:W-:Y:S02]  /*0b80*/  @!P1 STG.E desc[UR26][R16.64], R15 ;  /* 0x0000000f10009986 */ /* 0x0001e4000c10191a */
[----:B0-----:R-:W-:Y:S02]  /*0b90*/  MOV R15, UR5 ;  /* 0x00000005000f7c02 */ /* 0x001fe40008000f00 */
[----:B------:R-:W-:Y:S02]  /*0ba0*/  MOV R16, UR5 ;  /* 0x0000000500107c02 */ /* 0x000fe40008000f00 */
[----:B------:R-:W-:Y:S02]  /*0bb0*/  LEA R12, R15, R12, 0x4 ;  /* 0x0000000c0f0c7211 */ /* 0x000fe400078e20ff */
[----:B------:R-:W-:Y:S01]  /*0bc0*/  LEA R13, R16, R13, 0x4 ;  /* 0x0000000d100d7211 */ /* 0x000fe200078e20ff */
[----:B------:R-:W-:Y:S06]  /*0bd0*/  BRA.U UP0, `(.L_x_1) ;  /* 0xfffffff500d07547 */ /* 0x000fec000b83ffff */
.L_x_0:
[----:B------:R-:W-:-:S13]  /*0be0*/  ISETP.NE.AND P0, PT, RZ, UR10, PT ;  /* 0x0000000aff007c0c */ /* 0x000fda000bf05270 */
[----:B-12---:R-:W-:Y:S05]  /*0bf0*/  @!P0 EXIT ;  /* 0x000000000000894d */ /* 0x006fea0003800000 */
[----:B------:R-:W1:Y:S01]  /*0c00*/  S2R R0, SR_TID.X ;  /* 0x0000000000007919 */ /* 0x000e620000002100 */
[----:B------:R-:W2:Y:S01]  /*0c10*/  LDCU UR6, c[0x0][0x388] ;  /* 0x00007100ff0677ac */ /* 0x000ea20008000800 */
[----:B------:R-:W1:Y:S01]  /*0c20*/  LDC R3, c[0x0][0x360] ;  /* 0x0000d800ff037b82 */ /* 0x000e620000000800 */
[----:B------:R-:W-:Y:S02]  /*0c30*/  UISETP.GE.U32.AND UP0, UPT, UR10, 0x8, UPT ;  /* 0x000000080a00788c */ /* 0x000fe4000bf06070 */
[----:B--2---:R-:W-:-:S06]  /*0c40*/  ULOP3.LUT UR11, UR6, 0x7, URZ, 0xc0, !UPT ;  /* 0x00000007060b7892 */ /* 0x004fcc000f8ec0ff */
[----:B------:R-:W-:Y:S01]  /*0c50*/  ISETP.NE.AND P0, PT, RZ, UR11, PT ;  /* 0x0000000bff007c0c */ /* 0x000fe2000bf05270 */
[----:B-1----:R-:W-:Y:S01]  /*0c60*/  IMAD R2, R3, UR7, R0 ;  /* 0x0000000703027c24 */ /* 0x002fe2000f8e0200 */
[----:B------:R-:W-:Y:S11]  /*0c70*/  BRA.U !UP0, `(.L_x_2) ;  /* 0x0000000108e87547 */ /* 0x000ff6000b800000 */
[----:B------:R-:W-:-:S05]  /*0c80*/  MOV R7, UR4 ;  /* 0x0000000400077c02 */ /* 0x000fca0008000f00 */
[----:B------:R-:W-:-:S05]  /*0c90*/  IMAD R7, R7, UR5, R2 ;  /* 0x0000000507077c24 */ /* 0x000fca000f8e0202 */
[----:B------:R-:W-:-:S13]  /*0ca0*/  ISETP.GE.AND P2, PT, R7, UR9, PT ;  /* 0x0000000907007c0c */ /* 0x000fda000bf46270 */
[----:B------:R-:W1:Y:S02]  /*0cb0*/  @!P2 LDC.64 R4, c[0x0][0x380] ;  /* 0x0000e000ff04ab82 */ /* 0x000e640000000a00 */
[----:B-1----:R-:W-:-:S05]  /*0cc0*/  @!P2 IMAD.WIDE R4, R7, 0x4, R4 ;  /* 0x000000040704a825 */ /* 0x002fca00078e0204 */
        /* <DEDUP_REMOVED lines=8> */
[----:B------:R-:W-:-:S05]  /*0d50*/  VIADD R15, R9, UR5 ;  /* 0x00000005090f7c36 */ /* 0x000fca0008000000 */
[----:B------:R-:W-:-:S13]  /*0d60*/  ISETP.GE.AND P2, PT, R15, UR9, PT ;  /* 0x000000090f007c0c */ /* 0x000fda000bf46270 */
[----:B------:R-:W3:Y:S02]  /*0d70*/  @!P2 LDC.64 R8, c[0x0][0x380] ;  /* 0x0000e000ff08ab82 */ /* 0x000ee40000000a00 */
[----:B---3--:R-:W-:-:S04]  /*0d80*/  @!P2 IMAD.WIDE R8, R15, 0x4, R8 ;  /* 0x000000040f08a825 */ /* 0x008fc800078e0208 */
[----:B--2---:R-:W-:-:S05]  /*0d90*/  @!P1 FADD R13, R10, 1 ;  /* 0x3f8000000a0d9421 */ /* 0x004fca0000000000 */
[----:B------:R2:W-:Y:S04]  /*0da0*/  @!P1 STG.E desc[UR26][R6.64], R13 ;  /* 0x0000000d06009986 */ /* 0x0005e8000c10191a */
[----:B------:R-:W3:Y:S01]  /*0db0*/  @!P2 LDG.E R10, desc[UR26][R8.64] ;  /* 0x0000001a080aa981 */ /* 0x000ee2000c1e1900 */
[----:B------:R-:W-:-:S04]  /*0dc0*/  IADD3 R15, PT, PT, R15, UR5, RZ ;  /* 0x000000050f0f7c10 */ /* 0x000fc8000fffe0ff */
[----:B------:R-:W-:-:S13]  /*0dd0*/  ISETP.GE.AND P1, PT, R15, UR9, PT ;  /* 0x000000090f007c0c */ /* 0x000fda000bf26270 */
[----:B-1----:R-:W1:Y:S02]  /*0de0*/  @!P1 LDC.64 R4, c[0x0][0x380] ;  /* 0x0000e000ff049b82 */ /* 0x002e640000000a00 */
[----:B-1----:R-:W-:-:S04]  /*0df0*/  @!P1 IMAD.WIDE R4, R15, 0x4, R4 ;  /* 0x000000040f049825 */ /* 0x002fc800078e0204 */
[----:B---3--:R-:W-:-:S05]  /*0e00*/  @!P2 FADD R11, R10, 1 ;  /* 0x3f8000000a0ba421 */ /* 0x008fca0000000000 */
[----:B------:R1:W-:Y:S04]  /*0e10*/  @!P2 STG.E desc[UR26][R8.64], R11 ;  /* 0x0000000b0800a986 */ /* 0x0003e8000c10191a */
[----:B------:R-:W3:Y:S01]  /*0e20*/  @!P1 LDG.E R10, desc[UR26][R4.64] ;  /* 0x0000001a040a9981 */ /* 0x000ee2000c1e1900 */
[----:B------:R-:W-:-:S04]  /*0e30*/  IADD3 R15, PT, PT, R15, UR5, RZ ;  /* 0x000000050f0f7c10 */ /* 0x000fc8000fffe0ff */
[----:B------:R-:W-:-:S13]  /*0e40*/  ISETP.GE.AND P2, PT, R15, UR9, PT ;  /* 0x000000090f007c0c */ /* 0x000fda000bf46270 */
[----:B--2---:R-:W2:Y:S02]  /*0e50*/  @!P2 LDC.64 R6, c[0x0][0x380] ;  /* 0x0000e000ff06ab82 */ /* 0x004ea40000000a00 */
[----:B--2---:R-:W-:-:S04]  /*0e60*/  @!P2 IMAD.WIDE R6, R15, 0x4, R6 ;  /* 0x000000040f06a825 */ /* 0x004fc800078e0206 */
[----:B---3--:R-:W-:-:S05]  /*0e70*/  @!P1 FADD R13, R10, 1 ;  /* 0x3f8000000a0d9421 */ /* 0x008fca0000000000 */
        /* <DEDUP_REMOVED lines=23> */
[----:B------:R-:W-:Y:S01]  /*0ff0*/  UIADD3 UR4, UPT, UPT, UR4, 0x8, URZ ;  /* 0x0000000804047890 */ /* 0x000fe2000fffe0ff */
[----:B---3--:R-:W-:-:S05]  /*1000*/  @!P1 FADD R15, R10, 1 ;  /* 0x3f8000000a0f9421 */ /* 0x008fca0000000000 */
[----:B------:R2:W-:Y:S06]  /*1010*/  @!P1 STG.E desc[UR26][R6.64], R15 ;  /* 0x0000000f06009986 */ /* 0x0005ec000c10191a */
.L_x_2:
[----:B------:R-:W-:Y:S05]  /*1020*/  @!P0 EXIT ;  /* 0x000000000000894d */ /* 0x000fea0003800000 */
[----:B------:R-:W-:Y:S02]  /*1030*/  UISETP.GE.U32.AND UP0, UPT, UR11, 0x4, UPT ;  /* 0x000000040b00788c */ /* 0x000fe4000bf06070 */
[----:B------:R-:W-:-:S06]  /*1040*/  ULOP3.LUT UR6, UR6, 0x3, URZ, 0xc0, !UPT ;  /* 0x0000000306067892 */ /* 0x000fcc000f8ec0ff */
[----:B------:R-:W-:Y:S01]  /*1050*/  ISETP.NE.AND P0, PT, RZ, UR6, PT ;  /* 0x00000006ff007c0c */ /* 0x000fe2000bf05270 */
[----:B------:R-:W-:-:S12]  /*1060*/  BRA.U !UP0, `(.L_x_3) ;  /* 0x0000000108787547 */ /* 0x000fd8000b800000 */
[----:B--2---:R-:W-:-:S05]  /*1070*/  MOV R9, UR4 ;  /* 0x0000000400097c02 */ /* 0x004fca0008000f00 */
        /* <DEDUP_REMOVED lines=14> */
[----:B------:R-:W3:Y:S02]  /*1160*/  @!P2 LDC.64 R8, c[0x0][0x380] ;  /* 0x0000e000ff08ab82 */ /* 0x000ee40000000a00 */
[----:B---3--:R-:W-:-:S04]  /*1170*/  @!P2 IMAD.WIDE R8, R15, 0x4, R8 ;  /* 0x000000040f08a825 */ /* 0x008fc800078e0208 */
        /* <DEDUP_REMOVED lines=10> */
[----:B------:R-:W-:Y:S01]  /*1220*/  UIADD3 UR4, UPT, UPT, UR4, 0x4, URZ ;  /* 0x0000000404047890 */ /* 0x000fe2000fffe0ff */
[----:B--2---:R-:W-:-:S05]  /*1230*/  @!P1 FADD R15, R2, 1 ;  /* 0x3f800000020f9421 */ /* 0x004fca0000000000 */
[----:B------:R3:W-:Y:S06]  /*1240*/  @!P1 STG.E desc[UR26][R4.64], R15 ;  /* 0x0000000f04009986 */ /* 0x0007ec000c10191a */
.L_x_3:
[----:B------:R-:W-:Y:S05]  /*1250*/  @!P0 EXIT ;  /* 0x000000000000894d */ /* 0x000fea0003800000 */
[----:B------:R-:W-:Y:S02]  /*1260*/  UIMAD UR4, UR8, UR4, UR7 ;  /* 0x00000004080472a4 */ /* 0x000fe4000f8e0207 */
[----:B------:R-:W-:-:S04]  /*1270*/  UIADD3 UR6, UPT, UPT, -UR6, URZ, URZ ;  /* 0x000000ff06067290 */ /* 0x000fc8000fffe1ff */
[----:B--23--:R-:W-:-:S08]  /*1280*/  IMAD R5, R3, UR4, R0 ;  /* 0x0000000403057c24 */ /* 0x00cfd0000f8e0200 */
.L_x_4:
[----:B------:R-:W-:-:S13]  /*1290*/  ISETP.GE.AND P0, PT, R5, UR9, PT ;  /* 0x0000000905007c0c */ /* 0x000fda000bf06270 */
[----:B-1----:R-:W1:Y:S02]  /*12a0*/  @!P0 LDC.64 R2, c[0x0][0x380] ;  /* 0x0000e000ff028b82 */ /* 0x002e640000000a00 */
[----:B-1----:R-:W-:-:S05]  /*12b0*/  @!P0 IMAD.WIDE R2, R5, 0x4, R2 ;  /* 0x0000000405028825 */ /* 0x002fca00078e0202 */
[----:B------:R-:W2:Y:S01]  /*12c0*/  @!P0 LDG.E R0, desc[UR26][R2.64] ;  /* 0x0000001a02008981 */ /* 0x000ea2000c1e1900 */
[----:B------:R-:W-:Y:S01]  /*12d0*/  UIADD3 UR6, UPT, UPT, UR6, 0x1, URZ ;  /* 0x0000000106067890 */ /* 0x000fe2000fffe0ff */
[----:B------:R-:W-:-:S03]  /*12e0*/  IADD3 R5, PT, PT, R5, UR5, RZ ;  /* 0x0000000505057c10 */ /* 0x000fc6000fffe0ff */
[----:B------:R-:W-:Y:S01]  /*12f0*/  UISETP.NE.AND UP0, UPT, UR6, URZ, UPT ;  /* 0x000000ff0600728c */ /* 0x000fe2000bf05270 */
[----:B--2---:R-:W-:-:S05]  /*1300*/  @!P0 FADD R7, R0, 1 ;  /* 0x3f80000000078421 */ /* 0x004fca0000000000 */
[----:B------:R1:W-:Y:S03]  /*1310*/  @!P0 STG.E desc[UR26][R2.64], R7 ;  /* 0x0000000702008986 */ /* 0x0003e6000c10191a */
[----:B------:R-:W-:Y:S05]  /*1320*/  BRA.U UP0, `(.L_x_4) ;  /* 0xfffffffd00d87547 */ /* 0x000fea000b83ffff */
[----:B------:R-:W-:Y:S05]  /*1330*/  EXIT ;  /* 0x000000000000794d */ /* 0x000fea0003800000 */
.L_x_5:
[----:B------:R-:W-:-:S00]  /*1340*/  BRA `(.L_x_5) ;  /* 0xfffffffc00fc7947 */ /* 0x000fc0000383ffff */
[----:B------:R-:W-:-:S00]  /*1350*/  NOP ;  /* 0x0000000000007918 */ /* 0x000fc00000000000 */
        /* <DEDUP_REMOVED lines=10> */
.L_x_6:


//--------------------- .nv.shared.reserved.0     --------------------------
	.section	.nv.shared.reserved.0,"aw",@nobits
	.weak		__nv_reservedSMEM_offset_0_alias
	.size		__nv_reservedSMEM_offset_0_alias, 0, 64
	.other		__nv_reservedSMEM_offset_0_alias,@"STO_CUDA_RESERVED_SHARED STV_DEFAULT"
__nv_reservedSMEM_offset_0_alias:
	.zero		0
	.zero		64


//--------------------- .nv.constant0._Z19incrementArrayOnGPUPfi --------------------------
	.section	.nv.constant0._Z19incrementArrayOnGPUPfi,"a",@progbits
	.sectionflags	@""
	.align	4
.nv.constant0._Z19incrementArrayOnGPUPfi:
	.zero		908


//--------------------- SYMBOLS --------------------------

	.type		.nv.reservedSmem.offset0,@object
	.size		.nv.reservedSmem.offset0,0x4
